//
// Generated by NVIDIA NVVM Compiler
//
// Compiler Build ID: CL-36424714
// Cuda compilation tools, release 13.0, V13.0.88
// Based on NVVM 20.0.0
//

.version 9.0
.target sm_100
.address_size 64

	// .globl	_Z20set_dynamic_positionPff
.extern .func  (.param .b32 func_retval0) vprintf
(
	.param .b64 vprintf_param_0,
	.param .b64 vprintf_param_1
)
;
.global .align 1 .b8 $str[4] = {37, 102, 10};

.visible .entry _Z20set_dynamic_positionPff(
	.param .u64 .ptr .align 1 _Z20set_dynamic_positionPff_param_0,
	.param .f32 _Z20set_dynamic_positionPff_param_1
)
{
	.local .align 8 .b8 	__local_depot0[8];
	.reg .b64 	%SP;
	.reg .b64 	%SPL;
	.reg .pred 	%p<3>;
	.reg .b32 	%r<7>;
	.reg .b32 	%f<4>;
	.reg .b64 	%rd<9>;
	.reg .b64 	%fd<2>;

	mov.u64 	%SPL, __local_depot0;
	cvta.local.u64 	%SP, %SPL;
	ld.param.u64 	%rd1, [_Z20set_dynamic_positionPff_param_0];
	ld.param.f32 	%f2, [_Z20set_dynamic_positionPff_param_1];
	mov.u32 	%r1, %tid.x;
	setp.gt.u32 	%p1, %r1, 2;
	@%p1 bra 	$L__BB0_3;
	cvta.to.global.u64 	%rd2, %rd1;
	mov.u32 	%r2, %ntid.x;
	mov.u32 	%r3, %ctaid.x;
	mad.lo.s32 	%r4, %r3, %r2, %r1;
	mul.wide.u32 	%rd3, %r4, 4;
	add.s64 	%rd4, %rd2, %rd3;
	ld.global.f32 	%f3, [%rd4];
	mul.f32 	%f1, %f2, %f3;
	st.global.f32 	[%rd4], %f1;
	setp.ne.s32 	%p2, %r1, 0;
	@%p2 bra 	$L__BB0_3;
	cvt.f64.f32 	%fd1, %f1;
	add.u64 	%rd5, %SP, 0;
	add.u64 	%rd6, %SPL, 0;
	st.local.f64 	[%rd6], %fd1;
	mov.u64 	%rd7, $str;
	cvta.global.u64 	%rd8, %rd7;
	{ // callseq 0, 0
	.param .b64 param0;
	st.param.b64 	[param0], %rd8;
	.param .b64 param1;
	st.param.b64 	[param1], %rd5;
	.param .b32 retval0;
	call.uni (retval0), 
	vprintf, 
	(
	param0, 
	param1
	);
	ld.param.b32 	%r5, [retval0];
	} // callseq 0
$L__BB0_3:
	ret;

}


// ===== COMPILED SASS (sm_100) =====

	.target	sm_100

	.elftype	@"ET_EXEC"


//--------------------- .note.nv.tkinfo           --------------------------
	.section	.note.nv.tkinfo,"",@"SHT_NOTE"
	.sectionflags	@"SHF_NOTE_NV_TKINFO"
	.tkinfo
        /*0018*/ 	.word	0x00000002
        /*0030*/ 	.string	""
        /*0030*/ 	.string	"ptxas"
        /*0030*/ 	.string	"Cuda compilation tools, release 13.0, V13.0.88"
        /*0030*/ 	.string	"Build cuda_13.0.r13.0/compiler.36424714_0"
        /*0030*/ 	.string	"-arch sm_100 -m 64 "



//--------------------- .note.nv.cuinfo           --------------------------
	.section	.note.nv.cuinfo,"",@"SHT_NOTE"
	.sectionflags	@"SHF_NOTE_NV_CUINFO"
        /*0018*/ 	.short	0x0002
        /*001a*/ 	.short	0x0064
        /*001c*/ 	.short	0x0082
	.zero		2


//--------------------- .nv.info                  --------------------------
	.section	.nv.info,"",@"SHT_CUDA_INFO"
	.align	4


	//----- nvinfo : EIATTR_REGCOUNT
	.align		4
        /*0000*/ 	.byte	0x04, 0x2f
        /*0002*/ 	.short	(.L_2 - .L_1)
	.align		4
.L_1:
        /*0004*/ 	.word	index@(_Z20set_dynamic_positionPff)
        /*0008*/ 	.word	0x00000018


	//----- nvinfo : EIATTR_FRAME_SIZE
	.align		4
.L_2:
        /*000c*/ 	.byte	0x04, 0x11
        /*000e*/ 	.short	(.L_4 - .L_3)
	.align		4
.L_3:
        /*0010*/ 	.word	index@(_Z20set_dynamic_positionPff)
        /*0014*/ 	.word	0x00000008


	//----- nvinfo : EIATTR_MIN_STACK_SIZE
	.align		4
.L_4:
        /*0018*/ 	.byte	0x04, 0x12
        /*001a*/ 	.short	(.L_6 - .L_5)
	.align		4
.L_5:
        /*001c*/ 	.word	index@(_Z20set_dynamic_positionPff)
        /*0020*/ 	.word	0x00000008
.L_6:


//--------------------- .nv.compat                --------------------------
	.section	.nv.compat,"",@"SHT_CUDA_COMPAT_INFO"
	.align	4
        /*0000*/ 	.byte	0x02, 0x09, 0x00, 0x00, 0x02, 0x02, 0x01, 0x00, 0x02, 0x05, 0x05, 0x00, 0x03, 0x07, 0x01, 0x01
        /*0010*/ 	.byte	0x02, 0x03, 0x00, 0x00, 0x02, 0x06, 0x01, 0x00, 0x04, 0x0b, 0x08, 0x00, 0x09, 0x00, 0x00, 0x00
        /*0020*/ 	.byte	0x00, 0x00, 0x00, 0x00


//--------------------- .nv.info._Z20set_dynamic_positionPff --------------------------
	.section	.nv.info._Z20set_dynamic_positionPff,"",@"SHT_CUDA_INFO"
	.sectionflags	@""
	.align	4


	//----- nvinfo : EIATTR_CUDA_API_VERSION
	.align		4
        /*0000*/ 	.byte	0x04, 0x37
        /*0002*/ 	.short	(.L_8 - .L_7)
.L_7:
        /*0004*/ 	.word	0x00000082


	//----- nvinfo : EIATTR_KPARAM_INFO
	.align		4
.L_8:
        /*0008*/ 	.byte	0x04, 0x17
        /*000a*/ 	.short	(.L_10 - .L_9)
.L_9:
        /*000c*/ 	.word	0x00000000
        /*0010*/ 	.short	0x0001
        /*0012*/ 	.short	0x0008
        /*0014*/ 	.byte	0x00, 0xf0, 0x11, 0x00


	//----- nvinfo : EIATTR_KPARAM_INFO
	.align		4
.L_10:
        /*0018*/ 	.byte	0x04, 0x17
        /*001a*/ 	.short	(.L_12 - .L_11)
.L_11:
        /*001c*/ 	.word	0x00000000
        /*0020*/ 	.short	0x0000
        /*0022*/ 	.short	0x0000
        /*0024*/ 	.byte	0x00, 0xf5, 0x21, 0x00


	//----- nvinfo : EIATTR_SPARSE_MMA_MASK
	.align		4
.L_12:
        /*0028*/ 	.byte	0x03, 0x50
        /*002a*/ 	.short	0x0000


	//----- nvinfo : EIATTR_MAXREG_COUNT
	.align		4
        /*002c*/ 	.byte	0x03, 0x1b
        /*002e*/ 	.short	0x00ff


	//----- nvinfo : EIATTR_EXTERNS
	.align		4
        /*0030*/ 	.byte	0x04, 0x0f
        /*0032*/ 	.short	(.L_14 - .L_13)


	//   ....[0]....
	.align		4
.L_13:
        /*0034*/ 	.word	index@(vprintf)


	//----- nvinfo : EIATTR_MERCURY_ISA_VERSION
	.align		4
.L_14:
        /*0038*/ 	.byte	0x03, 0x5f
        /*003a*/ 	.short	0x0101


	//----- nvinfo : EIATTR_VRC_CTA_INIT_COUNT
	.align		4
        /*003c*/ 	.byte	0x02, 0x4a
	.zero		1
	.zero		1


	//----- nvinfo : EIATTR_SYSCALL_OFFSETS
	.align		4
        /*0040*/ 	.byte	0x04, 0x46
        /*0042*/ 	.short	(.L_16 - .L_15)


	//   ....[0]....
.L_15:
        /*0044*/ 	.word	0x000001d0


	//----- nvinfo : EIATTR_EXIT_INSTR_OFFSETS
	.align		4
.L_16:
        /*0048*/ 	.byte	0x04, 0x1c
        /*004a*/ 	.short	(.L_18 - .L_17)


	//   ....[0]....
.L_17:
        /*004c*/ 	.word	0x00000080


	//   ....[1]....
        /*0050*/ 	.word	0x00000140


	//   ....[2]....
        /*0054*/ 	.word	0x000001e0


	//----- nvinfo : EIATTR_CRS_STACK_SIZE
	.align		4
.L_18:
        /*0058*/ 	.byte	0x04, 0x1e
        /*005a*/ 	.short	(.L_20 - .L_19)
.L_19:
        /*005c*/ 	.word	0x00000000


	//----- nvinfo : EIATTR_CBANK_PARAM_SIZE
	.align		4
.L_20:
        /*0060*/ 	.byte	0x03, 0x19
        /*0062*/ 	.short	0x000c


	//----- nvinfo : EIATTR_PARAM_CBANK
	.align		4
        /*0064*/ 	.byte	0x04, 0x0a
        /*0066*/ 	.short	(.L_22 - .L_21)
	.align		4
.L_21:
        /*0068*/ 	.word	index@(.nv.constant0._Z20set_dynamic_positionPff)
        /*006c*/ 	.short	0x0380
        /*006e*/ 	.short	0x000c


	//----- nvinfo : EIATTR_SW_WAR
	.align		4
.L_22:
        /*0070*/ 	.byte	0x04, 0x36
        /*0072*/ 	.short	(.L_24 - .L_23)
.L_23:
        /*0074*/ 	.word	0x00000008
.L_24:


//--------------------- .nv.callgraph             --------------------------
	.section	.nv.callgraph,"",@"SHT_CUDA_CALLGRAPH"
	.align	4
	.sectionentsize	8
	.align		4
        /*0000*/ 	.word	0x00000000
	.align		4
        /*0004*/ 	.word	0xffffffff
	.align		4
        /*0008*/ 	.word	index@(_Z20set_dynamic_positionPff)
	.align		4
        /*000c*/ 	.word	index@(vprintf)
	.align		4
        /*0010*/ 	.word	0x00000000
	.align		4
        /*0014*/ 	.word	0xfffffffe
	.align		4
        /*0018*/ 	.word	0x00000000
	.align		4
        /*001c*/ 	.word	0xfffffffd
	.align		4
        /*0020*/ 	.word	0x00000000
	.align		4
        /*0024*/ 	.word	0xfffffffc


//--------------------- .nv.constant4             --------------------------
	.section	.nv.constant4,"a",@progbits
	.align	8
	.align		8
.nv.constant4:
        /*0000*/ 	.dword	vprintf
	.align		8
        /*0008*/ 	.dword	$str


//--------------------- .text._Z20set_dynamic_positionPff --------------------------
	.section	.text._Z20set_dynamic_positionPff,"ax",@progbits
	.align	128
        .global         _Z20set_dynamic_positionPff
        .type           _Z20set_dynamic_positionPff,@function
        .size           _Z20set_dynamic_positionPff,(.L_x_2 - _Z20set_dynamic_positionPff)
        .other          _Z20set_dynamic_positionPff,@"STO_CUDA_ENTRY STV_DEFAULT"
_Z20set_dynamic_positionPff:
.text._Z20set_dynamic_positionPff:
[----:B------:R-:W0:Y:S01]  /*0000*/  LDC R1, c[0x0][0x37c] ;  /* 0x0000df00ff017b82 */ /* 0x000e220000000800 */
[----:B------:R-:W1:Y:S01]  /*0010*/  S2R R4, SR_TID.X ;  /* 0x0000000000047919 */ /* 0x000e620000002100 */
[----:B------:R-:W2:Y:S01]  /*0020*/  LDCU UR4, c[0x0][0x2f8] ;  /* 0x00005f00ff0477ac */ /* 0x000ea20008000800 */
[----:B0-----:R-:W-:Y:S01]  /*0030*/  VIADD R1, R1, 0xfffffff8 ;  /* 0xfffffff801017836 */ /* 0x001fe20000000000 */
[----:B------:R-:W0:Y:S04]  /*0040*/  LDCU UR5, c[0x0][0x2fc] ;  /* 0x00005f80ff0577ac */ /* 0x000e280008000800 */
[----:B--2---:R-:W-:-:S05]  /*0050*/  IADD3 R6, P1, PT, R1, UR4, RZ ;  /* 0x0000000401067c10 */ /* 0x004fca000ff3e0ff */
[----:B0-----:R-:W-:Y:S01]  /*0060*/  IMAD.X R7, RZ, RZ, UR5, P1 ;  /* 0x00000005ff077e24 */ /* 0x001fe200088e06ff */
[----:B-1----:R-:W-:-:S13]  /*0070*/  ISETP.GT.U32.AND P0, PT, R4, 0x2, PT ;  /* 0x000000020400780c */ /* 0x002fda0003f04070 */
[----:B------:R-:W-:Y:S05]  /*0080*/  @P0 EXIT ;  /* 0x000000000000094d */ /* 0x000fea0003800000 */
[----:B------:R-:W0:Y:S01]  /*0090*/  S2R R5, SR_CTAID.X ;  /* 0x0000000000057919 */ /* 0x000e220000002500 */
[----:B------:R-:W1:Y:S01]  /*00a0*/  LDC.64 R2, c[0x0][0x380] ;  /* 0x0000e000ff027b82 */ /* 0x000e620000000a00 */
[----:B------:R-:W0:Y:S01]  /*00b0*/  LDCU UR6, c[0x0][0x360] ;  /* 0x00006c00ff0677ac */ /* 0x000e220008000800 */
[----:B------:R-:W2:Y:S01]  /*00c0*/  LDCU.64 UR4, c[0x0][0x358] ;  /* 0x00006b00ff0477ac */ /* 0x000ea20008000a00 */
[----:B0-----:R-:W-:Y:S01]  /*00d0*/  IMAD R5, R5, UR6, R4 ;  /* 0x0000000605057c24 */ /* 0x001fe2000f8e0204 */
[----:B------:R-:W0:Y:S03]  /*00e0*/  LDCU UR6, c[0x0][0x388] ;  /* 0x00007100ff0677ac */ /* 0x000e260008000800 */
[----:B-1----:R-:W-:-:S05]  /*00f0*/  IMAD.WIDE.U32 R2, R5, 0x4, R2 ;  /* 0x0000000405027825 */ /* 0x002fca00078e0002 */
[----:B--2---:R-:W0:Y:S01]  /*0100*/  LDG.E R0, desc[UR4][R2.64] ;  /* 0x0000000402007981 */ /* 0x004e22000c1e1900 */
[----:B------:R-:W-:Y:S01]  /*0110*/  ISETP.NE.AND P0, PT, R4, RZ, PT ;  /* 0x000000ff0400720c */ /* 0x000fe20003f05270 */
[----:B0-----:R-:W-:-:S05]  /*0120*/  FMUL R0, R0, UR6 ;  /* 0x0000000600007c20 */ /* 0x001fca0008400000 */
[----:B------:R0:W-:Y:S07]  /*0130*/  STG.E desc[UR4][R2.64], R0 ;  /* 0x0000000002007986 */ /* 0x0001ee000c101904 */
[----:B------:R-:W-:Y:S05]  /*0140*/  @P0 EXIT ;  /* 0x000000000000094d */ /* 0x000fea0003800000 */
[----:B0-----:R-:W0:Y:S01]  /*0150*/  F2F.F64.F32 R2, R0 ;  /* 0x0000000000027310 */ /* 0x001e220000201800 */
[----:B------:R-:W-:Y:S01]  /*0160*/  MOV R8, 0x0 ;  /* 0x0000000000087802 */ /* 0x000fe20000000f00 */
[----:B------:R-:W1:Y:S05]  /*0170*/  LDCU.64 UR4, c[0x4][0x8] ;  /* 0x01000100ff0477ac */ /* 0x000e6a0008000a00 */
[----:B------:R-:W2:Y:S01]  /*0180*/  LDC.64 R8, c[0x4][R8] ;  /* 0x0100000008087b82 */ /* 0x000ea20000000a00 */
[----:B0-----:R0:W-:Y:S01]  /*0190*/  STL.64 [R1], R2 ;  /* 0x0000000201007387 */ /* 0x0011e20000100a00 */
[----:B-1----:R-:W-:Y:S01]  /*01a0*/  MOV R4, UR4 ;  /* 0x0000000400047c02 */ /* 0x002fe20008000f00 */
[----:B------:R-:W-:-:S07]  /*01b0*/  IMAD.U32 R5, RZ, RZ, UR5 ;  /* 0x00000005ff057e24 */ /* 0x000fce000f8e00ff */
[----:B------:R-:W-:-:S07]  /*01c0*/  LEPC R20, `(.L_x_0) ;  /* 0x000000001014794e */ /* 0x000fce0000000000 */
[----:B0-2---:R-:W-:Y:S05]  /*01d0*/  CALL.ABS.NOINC R8 ;  /* 0x0000000008007343 */ /* 0x005fea0003c00000 */
.L_x_0:
[----:B------:R-:W-:Y:S05]  /*01e0*/  EXIT ;  /* 0x000000000000794d */ /* 0x000fea0003800000 */
.L_x_1:
[----:B------:R-:W-:-:S00]  /*01f0*/  BRA `(.L_x_1) ;  /* 0xfffffffc00fc7947 */ /* 0x000fc0000383ffff */
[----:B------:R-:W-:-:S00]  /*0200*/  NOP ;  /* 0x0000000000007918 */ /* 0x000fc00000000000 */
[----:B------:R-:W-:-:S00]  /*0210*/  NOP ;  /* 0x0000000000007918 */ /* 0x000fc00000000000 */
[----:B------:R-:W-:-:S00]  /*0220*/  NOP ;  /* 0x0000000000007918 */ /* 0x000fc00000000000 */
[----:B------:R-:W-:-:S00]  /*0230*/  NOP ;  /* 0x0000000000007918 */ /* 0x000fc00000000000 */
[----:B------:R-:W-:-:S00]  /*0240*/  NOP ;  /* 0x0000000000007918 */ /* 0x000fc00000000000 */
[----:B------:R-:W-:-:S00]  /*0250*/  NOP ;  /* 0x0000000000007918 */ /* 0x000fc00000000000 */
[----:B------:R-:W-:-:S00]  /*0260*/  NOP ;  /* 0x0000000000007918 */ /* 0x000fc00000000000 */
[----:B------:R-:W-:-:S00]  /*0270*/  NOP ;  /* 0x0000000000007918 */ /* 0x000fc00000000000 */
.L_x_2:


//--------------------- .nv.global.init           --------------------------
	.section	.nv.global.init,"aw",@progbits
.nv.global.init:
	.type		$str,@object
	.size		$str,(.L_0 - $str)
$str:
        /*0000*/ 	.byte	0x25, 0x66, 0x0a, 0x00
.L_0:


//--------------------- .nv.shared.reserved.0     --------------------------
	.section	.nv.shared.reserved.0,"aw",@nobits
	.weak		__nv_reservedSMEM_offset_0_alias
	.size		__nv_reservedSMEM_offset_0_alias, 0, 64
	.other		__nv_reservedSMEM_offset_0_alias,@"STO_CUDA_RESERVED_SHARED STV_DEFAULT"
__nv_reservedSMEM_offset_0_alias:
	.zero		0
	.zero		64


//--------------------- .nv.constant0._Z20set_dynamic_positionPff --------------------------
	.section	.nv.constant0._Z20set_dynamic_positionPff,"a",@progbits
	.sectionflags	@""
	.align	4
.nv.constant0._Z20set_dynamic_positionPff:
	.zero		908


//--------------------- SYMBOLS --------------------------

	.type		.nv.reservedSmem.offset0,@object
	.size		.nv.reservedSmem.offset0,0x4
	.type		vprintf,@function
